//
// Generated by NVIDIA NVVM Compiler
//
// Compiler Build ID: CL-36424714
// Cuda compilation tools, release 13.0, V13.0.88
// Based on NVVM 20.0.0
//

.version 9.0
.target sm_100
.address_size 64

	// .globl	_Z8fillBinsPjS_jj
.extern .shared .align 16 .b8 private_histogram[];

.visible .entry _Z8fillBinsPjS_jj(
	.param .u64 .ptr .align 1 _Z8fillBinsPjS_jj_param_0,
	.param .u64 .ptr .align 1 _Z8fillBinsPjS_jj_param_1,
	.param .u32 _Z8fillBinsPjS_jj_param_2,
	.param .u32 _Z8fillBinsPjS_jj_param_3
)
{
	.reg .pred 	%p<7>;
	.reg .b32 	%r<39>;
	.reg .b64 	%rd<9>;

	ld.param.u64 	%rd3, [_Z8fillBinsPjS_jj_param_0];
	ld.param.u64 	%rd4, [_Z8fillBinsPjS_jj_param_1];
	ld.param.u32 	%r12, [_Z8fillBinsPjS_jj_param_2];
	ld.param.u32 	%r13, [_Z8fillBinsPjS_jj_param_3];
	mov.u32 	%r1, %tid.x;
	setp.ge.u32 	%p1, %r1, %r13;
	@%p1 bra 	$L__BB0_3;
	mov.b32 	%r36, 0;
	mov.u32 	%r2, %ntid.x;
	mov.u32 	%r17, private_histogram;
$L__BB0_2:
	add.s32 	%r15, %r36, %r1;
	shl.b32 	%r16, %r15, 2;
	add.s32 	%r18, %r17, %r16;
	mov.b32 	%r19, 0;
	st.shared.u32 	[%r18], %r19;
	add.s32 	%r36, %r36, %r2;
	add.s32 	%r20, %r15, %r2;
	setp.lt.u32 	%p2, %r20, %r13;
	@%p2 bra 	$L__BB0_2;
$L__BB0_3:
	bar.sync 	0;
	mov.u32 	%r21, %ctaid.x;
	mov.u32 	%r5, %ntid.x;
	mad.lo.s32 	%r37, %r21, %r5, %r1;
	setp.ge.u32 	%p3, %r37, %r12;
	@%p3 bra 	$L__BB0_6;
	cvta.to.global.u64 	%rd1, %rd3;
	mov.u32 	%r22, %nctaid.x;
	mul.lo.s32 	%r7, %r5, %r22;
	mov.u32 	%r25, private_histogram;
$L__BB0_5:
	mul.wide.s32 	%rd5, %r37, 4;
	add.s64 	%rd6, %rd1, %rd5;
	ld.global.u32 	%r23, [%rd6];
	shl.b32 	%r24, %r23, 2;
	add.s32 	%r26, %r25, %r24;
	atom.shared.add.u32 	%r27, [%r26], 1;
	add.s32 	%r37, %r37, %r7;
	setp.lt.u32 	%p4, %r37, %r12;
	@%p4 bra 	$L__BB0_5;
$L__BB0_6:
	setp.ge.u32 	%p5, %r1, %r13;
	bar.sync 	0;
	@%p5 bra 	$L__BB0_9;
	cvta.to.global.u64 	%rd2, %rd4;
	mov.b32 	%r38, 0;
	mov.u32 	%r31, private_histogram;
$L__BB0_8:
	add.s32 	%r29, %r38, %r1;
	mul.wide.u32 	%rd7, %r29, 4;
	add.s64 	%rd8, %rd2, %rd7;
	shl.b32 	%r30, %r29, 2;
	add.s32 	%r32, %r31, %r30;
	ld.shared.u32 	%r33, [%r32];
	atom.global.add.u32 	%r34, [%rd8], %r33;
	add.s32 	%r38, %r38, %r5;
	add.s32 	%r35, %r29, %r5;
	setp.lt.u32 	%p6, %r35, %r13;
	@%p6 bra 	$L__BB0_8;
$L__BB0_9:
	bar.sync 	0;
	ret;

}


// ===== COMPILED SASS (sm_100) =====

	.target	sm_100

	.elftype	@"ET_EXEC"


//--------------------- .note.nv.tkinfo           --------------------------
	.section	.note.nv.tkinfo,"",@"SHT_NOTE"
	.sectionflags	@"SHF_NOTE_NV_TKINFO"
	.tkinfo
        /*0018*/ 	.word	0x00000002
        /*0030*/ 	.string	""
        /*0030*/ 	.string	"ptxas"
        /*0030*/ 	.string	"Cuda compilation tools, release 13.0, V13.0.88"
        /*0030*/ 	.string	"Build cuda_13.0.r13.0/compiler.36424714_0"
        /*0030*/ 	.string	"-arch sm_100 -m 64 "



//--------------------- .note.nv.cuinfo           --------------------------
	.section	.note.nv.cuinfo,"",@"SHT_NOTE"
	.sectionflags	@"SHF_NOTE_NV_CUINFO"
        /*0018*/ 	.short	0x0002
        /*001a*/ 	.short	0x0064
        /*001c*/ 	.short	0x0082
	.zero		2


//--------------------- .nv.info                  --------------------------
	.section	.nv.info,"",@"SHT_CUDA_INFO"
	.align	4


	//----- nvinfo : EIATTR_REGCOUNT
	.align		4
        /*0000*/ 	.byte	0x04, 0x2f
        /*0002*/ 	.short	(.L_1 - .L_0)
	.align		4
.L_0:
        /*0004*/ 	.word	index@(_Z8fillBinsPjS_jj)
        /*0008*/ 	.word	0x0000000e


	//----- nvinfo : EIATTR_FRAME_SIZE
	.align		4
.L_1:
        /*000c*/ 	.byte	0x04, 0x11
        /*000e*/ 	.short	(.L_3 - .L_2)
	.align		4
.L_2:
        /*0010*/ 	.word	index@(_Z8fillBinsPjS_jj)
        /*0014*/ 	.word	0x00000000


	//----- nvinfo : EIATTR_MIN_STACK_SIZE
	.align		4
.L_3:
        /*0018*/ 	.byte	0x04, 0x12
        /*001a*/ 	.short	(.L_5 - .L_4)
	.align		4
.L_4:
        /*001c*/ 	.word	index@(_Z8fillBinsPjS_jj)
        /*0020*/ 	.word	0x00000000
.L_5:


//--------------------- .nv.compat                --------------------------
	.section	.nv.compat,"",@"SHT_CUDA_COMPAT_INFO"
	.align	4
        /*0000*/ 	.byte	0x02, 0x09, 0x00, 0x00, 0x02, 0x02, 0x01, 0x00, 0x02, 0x05, 0x05, 0x00, 0x03, 0x07, 0x01, 0x01
        /*0010*/ 	.byte	0x02, 0x03, 0x00, 0x00, 0x02, 0x06, 0x01, 0x00, 0x04, 0x0b, 0x08, 0x00, 0x09, 0x00, 0x00, 0x00
        /*0020*/ 	.byte	0x00, 0x00, 0x00, 0x00


//--------------------- .nv.info._Z8fillBinsPjS_jj --------------------------
	.section	.nv.info._Z8fillBinsPjS_jj,"",@"SHT_CUDA_INFO"
	.sectionflags	@""
	.align	4


	//----- nvinfo : EIATTR_CUDA_API_VERSION
	.align		4
        /*0000*/ 	.byte	0x04, 0x37
        /*0002*/ 	.short	(.L_7 - .L_6)
.L_6:
        /*0004*/ 	.word	0x00000082


	//----- nvinfo : EIATTR_KPARAM_INFO
	.align		4
.L_7:
        /*0008*/ 	.byte	0x04, 0x17
        /*000a*/ 	.short	(.L_9 - .L_8)
.L_8:
        /*000c*/ 	.word	0x00000000
        /*0010*/ 	.short	0x0003
        /*0012*/ 	.short	0x0014
        /*0014*/ 	.byte	0x00, 0xf0, 0x11, 0x00


	//----- nvinfo : EIATTR_KPARAM_INFO
	.align		4
.L_9:
        /*0018*/ 	.byte	0x04, 0x17
        /*001a*/ 	.short	(.L_11 - .L_10)
.L_10:
        /*001c*/ 	.word	0x00000000
        /*0020*/ 	.short	0x0002
        /*0022*/ 	.short	0x0010
        /*0024*/ 	.byte	0x00, 0xf0, 0x11, 0x00


	//----- nvinfo : EIATTR_KPARAM_INFO
	.align		4
.L_11:
        /*0028*/ 	.byte	0x04, 0x17
        /*002a*/ 	.short	(.L_13 - .L_12)
.L_12:
        /*002c*/ 	.word	0x00000000
        /*0030*/ 	.short	0x0001
        /*0032*/ 	.short	0x0008
        /*0034*/ 	.byte	0x00, 0xf5, 0x21, 0x00


	//----- nvinfo : EIATTR_KPARAM_INFO
	.align		4
.L_13:
        /*0038*/ 	.byte	0x04, 0x17
        /*003a*/ 	.short	(.L_15 - .L_14)
.L_14:
        /*003c*/ 	.word	0x00000000
        /*0040*/ 	.short	0x0000
        /*0042*/ 	.short	0x0000
        /*0044*/ 	.byte	0x00, 0xf5, 0x21, 0x00


	//----- nvinfo : EIATTR_SPARSE_MMA_MASK
	.align		4
.L_15:
        /*0048*/ 	.byte	0x03, 0x50
        /*004a*/ 	.short	0x0000


	//----- nvinfo : EIATTR_MAXREG_COUNT
	.align		4
        /*004c*/ 	.byte	0x03, 0x1b
        /*004e*/ 	.short	0x00ff


	//----- nvinfo : EIATTR_NUM_BARRIERS
	.align		4
        /*0050*/ 	.byte	0x02, 0x4c
        /*0052*/ 	.byte	0x01
	.zero		1


	//----- nvinfo : EIATTR_MERCURY_ISA_VERSION
	.align		4
        /*0054*/ 	.byte	0x03, 0x5f
        /*0056*/ 	.short	0x0101


	//----- nvinfo : EIATTR_VRC_CTA_INIT_COUNT
	.align		4
        /*0058*/ 	.byte	0x02, 0x4a
	.zero		1
	.zero		1


	//----- nvinfo : EIATTR_EXIT_INSTR_OFFSETS
	.align		4
        /*005c*/ 	.byte	0x04, 0x1c
        /*005e*/ 	.short	(.L_17 - .L_16)


	//   ....[0]....
.L_16:
        /*0060*/ 	.word	0x000003e0


	//----- nvinfo : EIATTR_CRS_STACK_SIZE
	.align		4
.L_17:
        /*0064*/ 	.byte	0x04, 0x1e
        /*0066*/ 	.short	(.L_19 - .L_18)
.L_18:
        /*0068*/ 	.word	0x00000000


	//----- nvinfo : EIATTR_CBANK_PARAM_SIZE
	.align		4
.L_19:
        /*006c*/ 	.byte	0x03, 0x19
        /*006e*/ 	.short	0x0018


	//----- nvinfo : EIATTR_PARAM_CBANK
	.align		4
        /*0070*/ 	.byte	0x04, 0x0a
        /*0072*/ 	.short	(.L_21 - .L_20)
	.align		4
.L_20:
        /*0074*/ 	.word	index@(.nv.constant0._Z8fillBinsPjS_jj)
        /*0078*/ 	.short	0x0380
        /*007a*/ 	.short	0x0018


	//----- nvinfo : EIATTR_SW_WAR
	.align		4
.L_21:
        /*007c*/ 	.byte	0x04, 0x36
        /*007e*/ 	.short	(.L_23 - .L_22)
.L_22:
        /*0080*/ 	.word	0x00000008
.L_23:


//--------------------- .nv.callgraph             --------------------------
	.section	.nv.callgraph,"",@"SHT_CUDA_CALLGRAPH"
	.align	4
	.sectionentsize	8
	.align		4
        /*0000*/ 	.word	0x00000000
	.align		4
        /*0004*/ 	.word	0xffffffff
	.align		4
        /*0008*/ 	.word	0x00000000
	.align		4
        /*000c*/ 	.word	0xfffffffe
	.align		4
        /*0010*/ 	.word	0x00000000
	.align		4
        /*0014*/ 	.word	0xfffffffd
	.align		4
        /*0018*/ 	.word	0x00000000
	.align		4
        /*001c*/ 	.word	0xfffffffc


//--------------------- .text._Z8fillBinsPjS_jj   --------------------------
	.section	.text._Z8fillBinsPjS_jj,"ax",@progbits
	.align	128
        .global         _Z8fillBinsPjS_jj
        .type           _Z8fillBinsPjS_jj,@function
        .size           _Z8fillBinsPjS_jj,(.L_x_10 - _Z8fillBinsPjS_jj)
        .other          _Z8fillBinsPjS_jj,@"STO_CUDA_ENTRY STV_DEFAULT"
_Z8fillBinsPjS_jj:
.text._Z8fillBinsPjS_jj:
[----:B------:R-:W-:Y:S01]  /*0000*/  LDC R1, c[0x0][0x37c] ;  /* 0x0000df00ff017b82 */ /* 0x000fe20000000800 */
[----:B------:R-:W0:Y:S01]  /*0010*/  S2R R0, SR_TID.X ;  /* 0x0000000000007919 */ /* 0x000e220000002100 */
[----:B------:R-:W0:Y:S01]  /*0020*/  LDCU UR5, c[0x0][0x394] ;  /* 0x00007280ff0577ac */ /* 0x000e220008000800 */
[----:B------:R-:W-:Y:S01]  /*0030*/  BSSY.RECONVERGENT B0, `(.L_x_0) ;  /* 0x000000f000007945 */ /* 0x000fe20003800200 */
[----:B0-----:R-:W-:-:S13]  /*0040*/  ISETP.GE.U32.AND P0, PT, R0, UR5, PT ;  /* 0x0000000500007c0c */ /* 0x001fda000bf06070 */
[----:B------:R-:W-:Y:S05]  /*0050*/  @P0 BRA `(.L_x_1) ;  /* 0x0000000000300947 */ /* 0x000fea0003800000 */
[----:B------:R-:W0:Y:S01]  /*0060*/  S2R R5, SR_CgaCtaId ;  /* 0x0000000000057919 */ /* 0x000e220000008800 */
[----:B------:R-:W1:Y:S01]  /*0070*/  LDC R6, c[0x0][0x360] ;  /* 0x0000d800ff067b82 */ /* 0x000e620000000800 */
[----:B------:R-:W-:Y:S01]  /*0080*/  MOV R2, 0x400 ;  /* 0x0000040000027802 */ /* 0x000fe20000000f00 */
[----:B------:R-:W-:-:S03]  /*0090*/  IMAD.MOV.U32 R3, RZ, RZ, RZ ;  /* 0x000000ffff037224 */ /* 0x000fc600078e00ff */
[----:B0-----:R-:W-:-:S07]  /*00a0*/  LEA R2, R5, R2, 0x18 ;  /* 0x0000000205027211 */ /* 0x001fce00078ec0ff */
.L_x_2:
[--C-:B------:R-:W-:Y:S02]  /*00b0*/  IMAD.IADD R5, R0, 0x1, R3.reuse ;  /* 0x0000000100057824 */ /* 0x100fe400078e0203 */
[----:B-1----:R-:W-:Y:S02]  /*00c0*/  IMAD.IADD R3, R6, 0x1, R3 ;  /* 0x0000000106037824 */ /* 0x002fe400078e0203 */
[C---:B------:R-:W-:Y:S01]  /*00d0*/  IMAD R4, R5.reuse, 0x4, R2 ;  /* 0x0000000405047824 */ /* 0x040fe200078e0202 */
[----:B------:R-:W-:-:S04]  /*00e0*/  IADD3 R5, PT, PT, R5, R6, RZ ;  /* 0x0000000605057210 */ /* 0x000fc80007ffe0ff */
[----:B------:R0:W-:Y:S01]  /*00f0*/  STS [R4], RZ ;  /* 0x000000ff04007388 */ /* 0x0001e20000000800 */
[----:B------:R-:W-:-:S13]  /*0100*/  ISETP.GE.U32.AND P1, PT, R5, UR5, PT ;  /* 0x0000000505007c0c */ /* 0x000fda000bf26070 */
[----:B0-----:R-:W-:Y:S05]  /*0110*/  @!P1 BRA `(.L_x_2) ;  /* 0xfffffffc00e49947 */ /* 0x001fea000383ffff */
.L_x_1:
[----:B------:R-:W-:Y:S05]  /*0120*/  BSYNC.RECONVERGENT B0 ;  /* 0x0000000000007941 */ /* 0x000fea0003800200 */
.L_x_0:
[----:B------:R-:W0:Y:S01]  /*0130*/  S2UR UR4, SR_CTAID.X ;  /* 0x00000000000479c3 */ /* 0x000e220000002500 */
[----:B------:R-:W1:Y:S01]  /*0140*/  LDCU UR8, c[0x0][0x390] ;  /* 0x00007200ff0877ac */ /* 0x000e620008000800 */
[----:B------:R-:W-:Y:S01]  /*0150*/  BSSY.RECONVERGENT B0, `(.L_x_3) ;  /* 0x0000015000007945 */ /* 0x000fe20003800200 */
[----:B------:R-:W2:Y:S05]  /*0160*/  LDCU.64 UR6, c[0x0][0x358] ;  /* 0x00006b00ff0677ac */ /* 0x000eaa0008000a00 */
[----:B------:R-:W0:Y:S02]  /*0170*/  LDC R10, c[0x0][0x360] ;  /* 0x0000d800ff0a7b82 */ /* 0x000e240000000800 */
[----:B0-----:R-:W-:-:S06]  /*0180*/  IMAD R2, R10, UR4, R0 ;  /* 0x000000040a027c24 */ /* 0x001fcc000f8e0200 */
[----:B------:R-:W-:Y:S01]  /*0190*/  BAR.SYNC.DEFER_BLOCKING 0x0 ;  /* 0x0000000000007b1d */ /* 0x000fe20000010000 */
[----:B-1----:R-:W-:-:S13]  /*01a0*/  ISETP.GE.U32.AND P1, PT, R2, UR8, PT ;  /* 0x0000000802007c0c */ /* 0x002fda000bf26070 */
[----:B--2---:R-:W-:Y:S05]  /*01b0*/  @P1 BRA `(.L_x_4) ;  /* 0x0000000000381947 */ /* 0x004fea0003800000 */
[----:B------:R-:W0:Y:S01]  /*01c0*/  S2R R6, SR_CgaCtaId ;  /* 0x0000000000067919 */ /* 0x000e220000008800 */
[----:B------:R-:W1:Y:S01]  /*01d0*/  LDC.64 R4, c[0x0][0x380] ;  /* 0x0000e000ff047b82 */ /* 0x000e620000000a00 */
[----:B------:R-:W2:Y:S01]  /*01e0*/  LDCU UR4, c[0x0][0x370] ;  /* 0x00006e00ff0477ac */ /* 0x000ea20008000800 */
[----:B------:R-:W-:Y:S01]  /*01f0*/  MOV R3, 0x400 ;  /* 0x0000040000037802 */ /* 0x000fe20000000f00 */
[----:B------:R-:W-:-:S03]  /*0200*/  IMAD.MOV.U32 R7, RZ, RZ, R2 ;  /* 0x000000ffff077224 */ /* 0x000fc600078e0002 */
[----:B0-----:R-:W-:Y:S01]  /*0210*/  LEA R9, R6, R3, 0x18 ;  /* 0x0000000306097211 */ /* 0x001fe200078ec0ff */
[----:B--2---:R-:W-:-:S07]  /*0220*/  IMAD R6, R10, UR4, RZ ;  /* 0x000000040a067c24 */ /* 0x004fce000f8e02ff */
.L_x_5:
[----:B-1----:R-:W-:-:S06]  /*0230*/  IMAD.WIDE R2, R7, 0x4, R4 ;  /* 0x0000000407027825 */ /* 0x002fcc00078e0204 */
[----:B------:R-:W2:Y:S01]  /*0240*/  LDG.E R2, desc[UR6][R2.64] ;  /* 0x0000000602027981 */ /* 0x000ea2000c1e1900 */
[----:B------:R-:W-:-:S05]  /*0250*/  IMAD.IADD R7, R6, 0x1, R7 ;  /* 0x0000000106077824 */ /* 0x000fca00078e0207 */
[----:B------:R-:W-:Y:S02]  /*0260*/  ISETP.GE.U32.AND P1, PT, R7, UR8, PT ;  /* 0x0000000807007c0c */ /* 0x000fe4000bf26070 */
[----:B0-2---:R-:W-:-:S05]  /*0270*/  LEA R8, R2, R9, 0x2 ;  /* 0x0000000902087211 */ /* 0x005fca00078e10ff */
[----:B------:R0:W-:Y:S06]  /*0280*/  ATOMS.POPC.INC.32 RZ, [R8+URZ] ;  /* 0x0000000008ff7f8c */ /* 0x0001ec000d8000ff */
[----:B------:R-:W-:Y:S05]  /*0290*/  @!P1 BRA `(.L_x_5) ;  /* 0xfffffffc00e49947 */ /* 0x000fea000383ffff */
.L_x_4:
[----:B------:R-:W-:Y:S05]  /*02a0*/  BSYNC.RECONVERGENT B0 ;  /* 0x0000000000007941 */ /* 0x000fea0003800200 */
.L_x_3:
[----:B------:R-:W-:Y:S06]  /*02b0*/  BAR.SYNC.DEFER_BLOCKING 0x0 ;  /* 0x0000000000007b1d */ /* 0x000fec0000010000 */
[----:B------:R-:W-:Y:S04]  /*02c0*/  BSSY.RECONVERGENT B0, `(.L_x_6) ;  /* 0x0000010000007945 */ /* 0x000fe80003800200 */
[----:B------:R-:W-:Y:S05]  /*02d0*/  @P0 BRA `(.L_x_7) ;  /* 0x0000000000380947 */ /* 0x000fea0003800000 */
[----:B------:R-:W0:Y:S01]  /*02e0*/  S2R R3, SR_CgaCtaId ;  /* 0x0000000000037919 */ /* 0x000e220000008800 */
[----:B------:R-:W1:Y:S01]  /*02f0*/  LDC.64 R4, c[0x0][0x388] ;  /* 0x0000e200ff047b82 */ /* 0x000e620000000a00 */
[----:B------:R-:W-:Y:S01]  /*0300*/  MOV R2, 0x400 ;  /* 0x0000040000027802 */ /* 0x000fe20000000f00 */
[----:B------:R-:W-:-:S03]  /*0310*/  IMAD.MOV.U32 R7, RZ, RZ, RZ ;  /* 0x000000ffff077224 */ /* 0x000fc600078e00ff */
[----:B0-----:R-:W-:-:S07]  /*0320*/  LEA R8, R3, R2, 0x18 ;  /* 0x0000000203087211 */ /* 0x001fce00078ec0ff */
.L_x_8:
[----:B------:R-:W-:-:S05]  /*0330*/  IADD3 R9, PT, PT, R0, R7, RZ ;  /* 0x0000000700097210 */ /* 0x000fca0007ffe0ff */
[C---:B------:R-:W-:Y:S02]  /*0340*/  IMAD R6, R9.reuse, 0x4, R8 ;  /* 0x0000000409067824 */ /* 0x040fe400078e0208 */
[----:B-12---:R-:W-:-:S03]  /*0350*/  IMAD.WIDE.U32 R2, R9, 0x4, R4 ;  /* 0x0000000409027825 */ /* 0x006fc600078e0004 */
[----:B------:R-:W0:Y:S01]  /*0360*/  LDS R11, [R6] ;  /* 0x00000000060b7984 */ /* 0x000e220000000800 */
[----:B------:R-:W-:-:S05]  /*0370*/  IMAD.IADD R9, R9, 0x1, R10 ;  /* 0x0000000109097824 */ /* 0x000fca00078e020a */
[----:B------:R-:W-:Y:S02]  /*0380*/  ISETP.GE.U32.AND P0, PT, R9, UR5, PT ;  /* 0x0000000509007c0c */ /* 0x000fe4000bf06070 */
[----:B------:R-:W-:Y:S01]  /*0390*/  IADD3 R7, PT, PT, R10, R7, RZ ;  /* 0x000000070a077210 */ /* 0x000fe20007ffe0ff */
[----:B0-----:R2:W-:Y:S10]  /*03a0*/  REDG.E.ADD.STRONG.GPU desc[UR6][R2.64], R11 ;  /* 0x0000000b0200798e */ /* 0x0015f4000c12e106 */
[----:B------:R-:W-:Y:S05]  /*03b0*/  @!P0 BRA `(.L_x_8) ;  /* 0xfffffffc00dc8947 */ /* 0x000fea000383ffff */
.L_x_7:
[----:B------:R-:W-:Y:S05]  /*03c0*/  BSYNC.RECONVERGENT B0 ;  /* 0x0000000000007941 */ /* 0x000fea0003800200 */
.L_x_6:
[----:B------:R-:W-:Y:S06]  /*03d0*/  BAR.SYNC.DEFER_BLOCKING 0x0 ;  /* 0x0000000000007b1d */ /* 0x000fec0000010000 */
[----:B------:R-:W-:Y:S05]  /*03e0*/  EXIT ;  /* 0x000000000000794d */ /* 0x000fea0003800000 */
.L_x_9:
[----:B------:R-:W-:-:S00]  /*03f0*/  BRA `(.L_x_9) ;  /* 0xfffffffc00fc7947 */ /* 0x000fc0000383ffff */
[----:B------:R-:W-:-:S00]  /*0400*/  NOP ;  /* 0x0000000000007918 */ /* 0x000fc00000000000 */
[----:B------:R-:W-:-:S00]  /*0410*/  NOP ;  /* 0x0000000000007918 */ /* 0x000fc00000000000 */
[----:B------:R-:W-:-:S00]  /*0420*/  NOP ;  /* 0x0000000000007918 */ /* 0x000fc00000000000 */
[----:B------:R-:W-:-:S00]  /*0430*/  NOP ;  /* 0x0000000000007918 */ /* 0x000fc00000000000 */
[----:B------:R-:W-:-:S00]  /*0440*/  NOP ;  /* 0x0000000000007918 */ /* 0x000fc00000000000 */
[----:B------:R-:W-:-:S00]  /*0450*/  NOP ;  /* 0x0000000000007918 */ /* 0x000fc00000000000 */
[----:B------:R-:W-:-:S00]  /*0460*/  NOP ;  /* 0x0000000000007918 */ /* 0x000fc00000000000 */
[----:B------:R-:W-:-:S00]  /*0470*/  NOP ;  /* 0x0000000000007918 */ /* 0x000fc00000000000 */
.L_x_10:


//--------------------- .nv.shared._Z8fillBinsPjS_jj --------------------------
	.section	.nv.shared._Z8fillBinsPjS_jj,"aw",@nobits
	.sectionflags	@""
	.align	16
	.zero		1024


//--------------------- .nv.shared.reserved.0     --------------------------
	.section	.nv.shared.reserved.0,"aw",@nobits
	.weak		__nv_reservedSMEM_offset_0_alias
	.size		__nv_reservedSMEM_offset_0_alias, 0, 64
	.other		__nv_reservedSMEM_offset_0_alias,@"STO_CUDA_RESERVED_SHARED STV_DEFAULT"
__nv_reservedSMEM_offset_0_alias:
	.zero		0
	.zero		64


//--------------------- .nv.constant0._Z8fillBinsPjS_jj --------------------------
	.section	.nv.constant0._Z8fillBinsPjS_jj,"a",@progbits
	.sectionflags	@""
	.align	4
.nv.constant0._Z8fillBinsPjS_jj:
	.zero		920


//--------------------- SYMBOLS --------------------------

	.type		.nv.reservedSmem.offset0,@object
	.size		.nv.reservedSmem.offset0,0x4
	.type		.nv.reservedSmem.cap,@object
	.size		.nv.reservedSmem.cap,0x4
